//
// Generated by NVIDIA NVVM Compiler
//
// Compiler Build ID: CL-36424714
// Cuda compilation tools, release 13.0, V13.0.88
// Based on NVVM 20.0.0
//

.version 9.0
.target sm_100
.address_size 64

	// .globl	_Z9reductionPfS_j
// _ZZ9reductionPfS_jE5sData has been demoted

.visible .entry _Z9reductionPfS_j(
	.param .u64 .ptr .align 1 _Z9reductionPfS_j_param_0,
	.param .u64 .ptr .align 1 _Z9reductionPfS_j_param_1,
	.param .u32 _Z9reductionPfS_j_param_2
)
{
	.reg .pred 	%p<5>;
	.reg .b32 	%r<13>;
	.reg .b32 	%f<6>;
	.reg .b64 	%rd<9>;
	// demoted variable
	.shared .align 4 .b8 _ZZ9reductionPfS_jE5sData[2048];
	ld.param.u64 	%rd1, [_Z9reductionPfS_j_param_0];
	ld.param.u64 	%rd2, [_Z9reductionPfS_j_param_1];
	cvta.to.global.u64 	%rd3, %rd2;
	mov.u32 	%r1, %tid.x;
	mov.u32 	%r2, %ctaid.x;
	mov.u32 	%r12, %ntid.x;
	mad.lo.s32 	%r7, %r2, %r12, %r1;
	mul.wide.u32 	%rd4, %r7, 4;
	add.s64 	%rd5, %rd3, %rd4;
	ld.global.f32 	%f1, [%rd5];
	shl.b32 	%r8, %r1, 2;
	mov.u32 	%r9, _ZZ9reductionPfS_jE5sData;
	add.s32 	%r4, %r9, %r8;
	st.shared.f32 	[%r4], %f1;
	bar.sync 	0;
	setp.lt.u32 	%p1, %r12, 2;
	@%p1 bra 	$L__BB0_4;
$L__BB0_1:
	shr.u32 	%r6, %r12, 1;
	setp.ge.u32 	%p2, %r1, %r6;
	@%p2 bra 	$L__BB0_3;
	shl.b32 	%r10, %r6, 2;
	add.s32 	%r11, %r4, %r10;
	ld.shared.f32 	%f2, [%r11];
	ld.shared.f32 	%f3, [%r4];
	add.f32 	%f4, %f2, %f3;
	st.shared.f32 	[%r4], %f4;
$L__BB0_3:
	bar.sync 	0;
	setp.gt.u32 	%p3, %r12, 3;
	mov.u32 	%r12, %r6;
	@%p3 bra 	$L__BB0_1;
$L__BB0_4:
	setp.ne.s32 	%p4, %r1, 0;
	@%p4 bra 	$L__BB0_6;
	ld.shared.f32 	%f5, [_ZZ9reductionPfS_jE5sData];
	cvta.to.global.u64 	%rd6, %rd1;
	mul.wide.u32 	%rd7, %r2, 4;
	add.s64 	%rd8, %rd6, %rd7;
	st.global.f32 	[%rd8], %f5;
$L__BB0_6:
	ret;

}


// ===== COMPILED SASS (sm_100) =====

	.target	sm_100

	.elftype	@"ET_EXEC"


//--------------------- .note.nv.tkinfo           --------------------------
	.section	.note.nv.tkinfo,"",@"SHT_NOTE"
	.sectionflags	@"SHF_NOTE_NV_TKINFO"
	.tkinfo
        /*0018*/ 	.word	0x00000002
        /*0030*/ 	.string	""
        /*0030*/ 	.string	"ptxas"
        /*0030*/ 	.string	"Cuda compilation tools, release 13.0, V13.0.88"
        /*0030*/ 	.string	"Build cuda_13.0.r13.0/compiler.36424714_0"
        /*0030*/ 	.string	"-arch sm_100 -m 64 "



//--------------------- .note.nv.cuinfo           --------------------------
	.section	.note.nv.cuinfo,"",@"SHT_NOTE"
	.sectionflags	@"SHF_NOTE_NV_CUINFO"
        /*0018*/ 	.short	0x0002
        /*001a*/ 	.short	0x0064
        /*001c*/ 	.short	0x0082
	.zero		2


//--------------------- .nv.info                  --------------------------
	.section	.nv.info,"",@"SHT_CUDA_INFO"
	.align	4


	//----- nvinfo : EIATTR_REGCOUNT
	.align		4
        /*0000*/ 	.byte	0x04, 0x2f
        /*0002*/ 	.short	(.L_1 - .L_0)
	.align		4
.L_0:
        /*0004*/ 	.word	index@(_Z9reductionPfS_j)
        /*0008*/ 	.word	0x0000000b


	//----- nvinfo : EIATTR_FRAME_SIZE
	.align		4
.L_1:
        /*000c*/ 	.byte	0x04, 0x11
        /*000e*/ 	.short	(.L_3 - .L_2)
	.align		4
.L_2:
        /*0010*/ 	.word	index@(_Z9reductionPfS_j)
        /*0014*/ 	.word	0x00000000


	//----- nvinfo : EIATTR_MIN_STACK_SIZE
	.align		4
.L_3:
        /*0018*/ 	.byte	0x04, 0x12
        /*001a*/ 	.short	(.L_5 - .L_4)
	.align		4
.L_4:
        /*001c*/ 	.word	index@(_Z9reductionPfS_j)
        /*0020*/ 	.word	0x00000000
.L_5:


//--------------------- .nv.compat                --------------------------
	.section	.nv.compat,"",@"SHT_CUDA_COMPAT_INFO"
	.align	4
        /*0000*/ 	.byte	0x02, 0x09, 0x00, 0x00, 0x02, 0x02, 0x01, 0x00, 0x02, 0x05, 0x05, 0x00, 0x03, 0x07, 0x01, 0x01
        /*0010*/ 	.byte	0x02, 0x03, 0x00, 0x00, 0x02, 0x06, 0x01, 0x00, 0x04, 0x0b, 0x08, 0x00, 0x09, 0x00, 0x00, 0x00
        /*0020*/ 	.byte	0x00, 0x00, 0x00, 0x00


//--------------------- .nv.info._Z9reductionPfS_j --------------------------
	.section	.nv.info._Z9reductionPfS_j,"",@"SHT_CUDA_INFO"
	.sectionflags	@""
	.align	4


	//----- nvinfo : EIATTR_CUDA_API_VERSION
	.align		4
        /*0000*/ 	.byte	0x04, 0x37
        /*0002*/ 	.short	(.L_7 - .L_6)
.L_6:
        /*0004*/ 	.word	0x00000082


	//----- nvinfo : EIATTR_KPARAM_INFO
	.align		4
.L_7:
        /*0008*/ 	.byte	0x04, 0x17
        /*000a*/ 	.short	(.L_9 - .L_8)
.L_8:
        /*000c*/ 	.word	0x00000000
        /*0010*/ 	.short	0x0002
        /*0012*/ 	.short	0x0010
        /*0014*/ 	.byte	0x00, 0xf0, 0x11, 0x00


	//----- nvinfo : EIATTR_KPARAM_INFO
	.align		4
.L_9:
        /*0018*/ 	.byte	0x04, 0x17
        /*001a*/ 	.short	(.L_11 - .L_10)
.L_10:
        /*001c*/ 	.word	0x00000000
        /*0020*/ 	.short	0x0001
        /*0022*/ 	.short	0x0008
        /*0024*/ 	.byte	0x00, 0xf5, 0x21, 0x00


	//----- nvinfo : EIATTR_KPARAM_INFO
	.align		4
.L_11:
        /*0028*/ 	.byte	0x04, 0x17
        /*002a*/ 	.short	(.L_13 - .L_12)
.L_12:
        /*002c*/ 	.word	0x00000000
        /*0030*/ 	.short	0x0000
        /*0032*/ 	.short	0x0000
        /*0034*/ 	.byte	0x00, 0xf5, 0x21, 0x00


	//----- nvinfo : EIATTR_SPARSE_MMA_MASK
	.align		4
.L_13:
        /*0038*/ 	.byte	0x03, 0x50
        /*003a*/ 	.short	0x0000


	//----- nvinfo : EIATTR_MAXREG_COUNT
	.align		4
        /*003c*/ 	.byte	0x03, 0x1b
        /*003e*/ 	.short	0x00ff


	//----- nvinfo : EIATTR_NUM_BARRIERS
	.align		4
        /*0040*/ 	.byte	0x02, 0x4c
        /*0042*/ 	.byte	0x01
	.zero		1


	//----- nvinfo : EIATTR_MERCURY_ISA_VERSION
	.align		4
        /*0044*/ 	.byte	0x03, 0x5f
        /*0046*/ 	.short	0x0101


	//----- nvinfo : EIATTR_VRC_CTA_INIT_COUNT
	.align		4
        /*0048*/ 	.byte	0x02, 0x4a
	.zero		1
	.zero		1


	//----- nvinfo : EIATTR_EXIT_INSTR_OFFSETS
	.align		4
        /*004c*/ 	.byte	0x04, 0x1c
        /*004e*/ 	.short	(.L_15 - .L_14)


	//   ....[0]....
.L_14:
        /*0050*/ 	.word	0x000001e0


	//   ....[1]....
        /*0054*/ 	.word	0x00000260


	//----- nvinfo : EIATTR_CBANK_PARAM_SIZE
	.align		4
.L_15:
        /*0058*/ 	.byte	0x03, 0x19
        /*005a*/ 	.short	0x0014


	//----- nvinfo : EIATTR_PARAM_CBANK
	.align		4
        /*005c*/ 	.byte	0x04, 0x0a
        /*005e*/ 	.short	(.L_17 - .L_16)
	.align		4
.L_16:
        /*0060*/ 	.word	index@(.nv.constant0._Z9reductionPfS_j)
        /*0064*/ 	.short	0x0380
        /*0066*/ 	.short	0x0014


	//----- nvinfo : EIATTR_SW_WAR
	.align		4
.L_17:
        /*0068*/ 	.byte	0x04, 0x36
        /*006a*/ 	.short	(.L_19 - .L_18)
.L_18:
        /*006c*/ 	.word	0x00000008
.L_19:


//--------------------- .nv.callgraph             --------------------------
	.section	.nv.callgraph,"",@"SHT_CUDA_CALLGRAPH"
	.align	4
	.sectionentsize	8
	.align		4
        /*0000*/ 	.word	0x00000000
	.align		4
        /*0004*/ 	.word	0xffffffff
	.align		4
        /*0008*/ 	.word	0x00000000
	.align		4
        /*000c*/ 	.word	0xfffffffe
	.align		4
        /*0010*/ 	.word	0x00000000
	.align		4
        /*0014*/ 	.word	0xfffffffd
	.align		4
        /*0018*/ 	.word	0x00000000
	.align		4
        /*001c*/ 	.word	0xfffffffc


//--------------------- .text._Z9reductionPfS_j   --------------------------
	.section	.text._Z9reductionPfS_j,"ax",@progbits
	.align	128
        .global         _Z9reductionPfS_j
        .type           _Z9reductionPfS_j,@function
        .size           _Z9reductionPfS_j,(.L_x_3 - _Z9reductionPfS_j)
        .other          _Z9reductionPfS_j,@"STO_CUDA_ENTRY STV_DEFAULT"
_Z9reductionPfS_j:
.text._Z9reductionPfS_j:
[----:B------:R-:W-:Y:S01]  /*0000*/  LDC R1, c[0x0][0x37c] ;  /* 0x0000df00ff017b82 */ /* 0x000fe20000000800 */
[----:B------:R-:W0:Y:S07]  /*0010*/  S2R R6, SR_TID.X ;  /* 0x0000000000067919 */ /* 0x000e2e0000002100 */
[----:B------:R-:W1:Y:S01]  /*0020*/  LDC.64 R2, c[0x0][0x388] ;  /* 0x0000e200ff027b82 */ /* 0x000e620000000a00 */
[----:B------:R-:W0:Y:S01]  /*0030*/  LDCU UR8, c[0x0][0x360] ;  /* 0x00006c00ff0877ac */ /* 0x000e220008000800 */
[----:B------:R-:W0:Y:S01]  /*0040*/  S2R R7, SR_CTAID.X ;  /* 0x0000000000077919 */ /* 0x000e220000002500 */
[----:B------:R-:W2:Y:S01]  /*0050*/  LDCU.64 UR6, c[0x0][0x358] ;  /* 0x00006b00ff0677ac */ /* 0x000ea20008000a00 */
[----:B0-----:R-:W-:-:S04]  /*0060*/  IMAD R5, R7, UR8, R6 ;  /* 0x0000000807057c24 */ /* 0x001fc8000f8e0206 */
[----:B-1----:R-:W-:-:S06]  /*0070*/  IMAD.WIDE.U32 R2, R5, 0x4, R2 ;  /* 0x0000000405027825 */ /* 0x002fcc00078e0002 */
[----:B--2---:R-:W2:Y:S01]  /*0080*/  LDG.E R2, desc[UR6][R2.64] ;  /* 0x0000000602027981 */ /* 0x004ea2000c1e1900 */
[----:B------:R-:W0:Y:S01]  /*0090*/  S2UR UR5, SR_CgaCtaId ;  /* 0x00000000000579c3 */ /* 0x000e220000008800 */
[----:B------:R-:W-:Y:S01]  /*00a0*/  UMOV UR4, 0x400 ;  /* 0x0000040000047882 */ /* 0x000fe20000000000 */
[----:B------:R-:W-:Y:S01]  /*00b0*/  UISETP.GE.U32.AND UP0, UPT, UR8, 0x2, UPT ;  /* 0x000000020800788c */ /* 0x000fe2000bf06070 */
[----:B------:R-:W-:Y:S01]  /*00c0*/  ISETP.NE.AND P0, PT, R6, RZ, PT ;  /* 0x000000ff0600720c */ /* 0x000fe20003f05270 */
[----:B0-----:R-:W-:-:S06]  /*00d0*/  ULEA UR4, UR5, UR4, 0x18 ;  /* 0x0000000405047291 */ /* 0x001fcc000f8ec0ff */
[----:B------:R-:W-:-:S05]  /*00e0*/  LEA R5, R6, UR4, 0x2 ;  /* 0x0000000406057c11 */ /* 0x000fca000f8e10ff */
[----:B--2---:R0:W-:Y:S01]  /*00f0*/  STS [R5], R2 ;  /* 0x0000000205007388 */ /* 0x0041e20000000800 */
[----:B------:R-:W-:Y:S06]  /*0100*/  BAR.SYNC.DEFER_BLOCKING 0x0 ;  /* 0x0000000000007b1d */ /* 0x000fec0000010000 */
[----:B------:R-:W-:Y:S05]  /*0110*/  BRA.U !UP0, `(.L_x_0) ;  /* 0x0000000108307547 */ /* 0x000fea000b800000 */
[----:B------:R-:W-:-:S07]  /*0120*/  IMAD.U32 R0, RZ, RZ, UR8 ;  /* 0x00000008ff007e24 */ /* 0x000fce000f8e00ff */
.L_x_1:
[----:B------:R-:W-:-:S04]  /*0130*/  SHF.R.U32.HI R8, RZ, 0x1, R0 ;  /* 0x00000001ff087819 */ /* 0x000fc80000011600 */
[----:B------:R-:W-:-:S13]  /*0140*/  ISETP.GE.U32.AND P1, PT, R6, R8, PT ;  /* 0x000000080600720c */ /* 0x000fda0003f26070 */
[----:B0-----:R-:W-:Y:S01]  /*0150*/  @!P1 LEA R2, R8, R5, 0x2 ;  /* 0x0000000508029211 */ /* 0x001fe200078e10ff */
[----:B------:R-:W-:Y:S05]  /*0160*/  @!P1 LDS R3, [R5] ;  /* 0x0000000005039984 */ /* 0x000fea0000000800 */
[----:B------:R-:W0:Y:S02]  /*0170*/  @!P1 LDS R2, [R2] ;  /* 0x0000000002029984 */ /* 0x000e240000000800 */
[----:B0-----:R-:W-:-:S05]  /*0180*/  @!P1 FADD R4, R2, R3 ;  /* 0x0000000302049221 */ /* 0x001fca0000000000 */
[----:B------:R1:W-:Y:S01]  /*0190*/  @!P1 STS [R5], R4 ;  /* 0x0000000405009388 */ /* 0x0003e20000000800 */
[----:B------:R-:W-:Y:S01]  /*01a0*/  BAR.SYNC.DEFER_BLOCKING 0x0 ;  /* 0x0000000000007b1d */ /* 0x000fe20000010000 */
[----:B------:R-:W-:Y:S01]  /*01b0*/  ISETP.GT.U32.AND P1, PT, R0, 0x3, PT ;  /* 0x000000030000780c */ /* 0x000fe20003f24070 */
[----:B------:R-:W-:-:S12]  /*01c0*/  IMAD.MOV.U32 R0, RZ, RZ, R8 ;  /* 0x000000ffff007224 */ /* 0x000fd800078e0008 */
[----:B-1----:R-:W-:Y:S05]  /*01d0*/  @P1 BRA `(.L_x_1) ;  /* 0xfffffffc00d41947 */ /* 0x002fea000383ffff */
.L_x_0:
[----:B------:R-:W-:Y:S05]  /*01e0*/  @P0 EXIT ;  /* 0x000000000000094d */ /* 0x000fea0003800000 */
[----:B------:R-:W1:Y:S01]  /*01f0*/  S2UR UR5, SR_CgaCtaId ;  /* 0x00000000000579c3 */ /* 0x000e620000008800 */
[----:B------:R-:W-:-:S07]  /*0200*/  UMOV UR4, 0x400 ;  /* 0x0000040000047882 */ /* 0x000fce0000000000 */
[----:B0-----:R-:W0:Y:S01]  /*0210*/  LDC.64 R2, c[0x0][0x380] ;  /* 0x0000e000ff027b82 */ /* 0x001e220000000a00 */
[----:B-1----:R-:W-:Y:S01]  /*0220*/  ULEA UR4, UR5, UR4, 0x18 ;  /* 0x0000000405047291 */ /* 0x002fe2000f8ec0ff */
[----:B0-----:R-:W-:-:S08]  /*0230*/  IMAD.WIDE.U32 R2, R7, 0x4, R2 ;  /* 0x0000000407027825 */ /* 0x001fd000078e0002 */
[----:B------:R-:W0:Y:S04]  /*0240*/  LDS R5, [UR4] ;  /* 0x00000004ff057984 */ /* 0x000e280008000800 */
[----:B0-----:R-:W-:Y:S01]  /*0250*/  STG.E desc[UR6][R2.64], R5 ;  /* 0x0000000502007986 */ /* 0x001fe2000c101906 */
[----:B------:R-:W-:Y:S05]  /*0260*/  EXIT ;  /* 0x000000000000794d */ /* 0x000fea0003800000 */
.L_x_2:
[----:B------:R-:W-:-:S00]  /*0270*/  BRA `(.L_x_2) ;  /* 0xfffffffc00fc7947 */ /* 0x000fc0000383ffff */
[----:B------:R-:W-:-:S00]  /*0280*/  NOP ;  /* 0x0000000000007918 */ /* 0x000fc00000000000 */
[----:B------:R-:W-:-:S00]  /*0290*/  NOP ;  /* 0x0000000000007918 */ /* 0x000fc00000000000 */
[----:B------:R-:W-:-:S00]  /*02a0*/  NOP ;  /* 0x0000000000007918 */ /* 0x000fc00000000000 */
[----:B------:R-:W-:-:S00]  /*02b0*/  NOP ;  /* 0x0000000000007918 */ /* 0x000fc00000000000 */
[----:B------:R-:W-:-:S00]  /*02c0*/  NOP ;  /* 0x0000000000007918 */ /* 0x000fc00000000000 */
[----:B------:R-:W-:-:S00]  /*02d0*/  NOP ;  /* 0x0000000000007918 */ /* 0x000fc00000000000 */
[----:B------:R-:W-:-:S00]  /*02e0*/  NOP ;  /* 0x0000000000007918 */ /* 0x000fc00000000000 */
[----:B------:R-:W-:-:S00]  /*02f0*/  NOP ;  /* 0x0000000000007918 */ /* 0x000fc00000000000 */
.L_x_3:


//--------------------- .nv.shared._Z9reductionPfS_j --------------------------
	.section	.nv.shared._Z9reductionPfS_j,"aw",@nobits
	.sectionflags	@""
	.align	4
.nv.shared._Z9reductionPfS_j:
	.zero		3072


//--------------------- .nv.shared.reserved.0     --------------------------
	.section	.nv.shared.reserved.0,"aw",@nobits
	.weak		__nv_reservedSMEM_offset_0_alias
	.size		__nv_reservedSMEM_offset_0_alias, 0, 64
	.other		__nv_reservedSMEM_offset_0_alias,@"STO_CUDA_RESERVED_SHARED STV_DEFAULT"
__nv_reservedSMEM_offset_0_alias:
	.zero		0
	.zero		64


//--------------------- .nv.constant0._Z9reductionPfS_j --------------------------
	.section	.nv.constant0._Z9reductionPfS_j,"a",@progbits
	.sectionflags	@""
	.align	4
.nv.constant0._Z9reductionPfS_j:
	.zero		916


//--------------------- SYMBOLS --------------------------

	.type		.nv.reservedSmem.offset0,@object
	.size		.nv.reservedSmem.offset0,0x4
	.type		.nv.reservedSmem.cap,@object
	.size		.nv.reservedSmem.cap,0x4
